	.headerflags	@"EF_CUDA_TEXMODE_UNIFIED EF_CUDA_64BIT_ADDRESS EF_CUDA_ACCELERATORS EF_CUDA_SM90 EF_CUDA_VIRTUAL_SM(EF_CUDA_SM90)"
	.elftype	@"ET_EXEC"


//--------------------- .nv.info                  --------------------------
	.section	.nv.info,"",@"SHT_CUDA_INFO"
	.align	4


	//----- nvinfo : EIATTR_REGCOUNT
	.align		4
        /*0000*/ 	.byte	0x04, 0x2f
        /*0002*/ 	.short	(.L_3 - .L_2)
	.align		4
.L_2:
        /*0004*/ 	.word	index@(triton_poi_fused__native_batch_norm_legit_no_training_convolution_relu_threshold_backward_0)
        /*0008*/ 	.word	0x00000014


	//----- nvinfo : EIATTR_MIN_STACK_SIZE
	.align		4
.L_3:
        /*000c*/ 	.byte	0x04, 0x12
        /*000e*/ 	.short	(.L_5 - .L_4)
	.align		4
.L_4:
        /*0010*/ 	.word	index@(triton_poi_fused__native_batch_norm_legit_no_training_convolution_relu_threshold_backward_0)
        /*0014*/ 	.word	0x00000000


	//----- nvinfo : EIATTR_FRAME_SIZE
	.align		4
.L_5:
        /*0018*/ 	.byte	0x04, 0x11
        /*001a*/ 	.short	(.L_7 - .L_6)
	.align		4
.L_6:
        /*001c*/ 	.word	index@(triton_poi_fused__native_batch_norm_legit_no_training_convolution_relu_threshold_backward_0)
        /*0020*/ 	.word	0x00000000


	//----- nvinfo : EIATTR_MIN_STACK_SIZE
	.align		4
.L_7:
        /*0024*/ 	.byte	0x04, 0x12
        /*0026*/ 	.short	(.L_9 - .L_8)
	.align		4
.L_8:
        /*0028*/ 	.word	index@(triton_poi_fused__native_batch_norm_legit_no_training_convolution_relu_threshold_backward_0)
        /*002c*/ 	.word	0x00000000
.L_9:


//--------------------- .nv.info.triton_poi_fused__native_batch_norm_legit_no_training_convolution_relu_threshold_backward_0 --------------------------
	.section	.nv.info.triton_poi_fused__native_batch_norm_legit_no_training_convolution_relu_threshold_backward_0,"",@"SHT_CUDA_INFO"
	.sectionflags	@""
	.align	4


	//----- nvinfo : EIATTR_CUDA_API_VERSION
	.align		4
        /*0000*/ 	.byte	0x04, 0x37
        /*0002*/ 	.short	(.L_11 - .L_10)
.L_10:
        /*0004*/ 	.word	0x0000007c


	//----- nvinfo : EIATTR_KPARAM_INFO
	.align		4
.L_11:
        /*0008*/ 	.byte	0x04, 0x17
        /*000a*/ 	.short	(.L_13 - .L_12)
.L_12:
        /*000c*/ 	.word	0x00000000
        /*0010*/ 	.short	0x0008
        /*0012*/ 	.short	0x0040
        /*0014*/ 	.byte	0x00, 0xf0, 0x11, 0x00


	//----- nvinfo : EIATTR_KPARAM_INFO
	.align		4
.L_13:
        /*0018*/ 	.byte	0x04, 0x17
        /*001a*/ 	.short	(.L_15 - .L_14)
.L_14:
        /*001c*/ 	.word	0x00000000
        /*0020*/ 	.short	0x0007
        /*0022*/ 	.short	0x0038
        /*0024*/ 	.byte	0x00, 0xf4, 0x21, 0x00


	//----- nvinfo : EIATTR_KPARAM_INFO
	.align		4
.L_15:
        /*0028*/ 	.byte	0x04, 0x17
        /*002a*/ 	.short	(.L_17 - .L_16)
.L_16:
        /*002c*/ 	.word	0x00000000
        /*0030*/ 	.short	0x0006
        /*0032*/ 	.short	0x0030
        /*0034*/ 	.byte	0x00, 0xf4, 0x21, 0x00


	//----- nvinfo : EIATTR_KPARAM_INFO
	.align		4
.L_17:
        /*0038*/ 	.byte	0x04, 0x17
        /*003a*/ 	.short	(.L_19 - .L_18)
.L_18:
        /*003c*/ 	.word	0x00000000
        /*0040*/ 	.short	0x0005
        /*0042*/ 	.short	0x0028
        /*0044*/ 	.byte	0x00, 0xf4, 0x21, 0x00


	//----- nvinfo : EIATTR_KPARAM_INFO
	.align		4
.L_19:
        /*0048*/ 	.byte	0x04, 0x17
        /*004a*/ 	.short	(.L_21 - .L_20)
.L_20:
        /*004c*/ 	.word	0x00000000
        /*0050*/ 	.short	0x0004
        /*0052*/ 	.short	0x0020
        /*0054*/ 	.byte	0x00, 0xf4, 0x21, 0x00


	//----- nvinfo : EIATTR_KPARAM_INFO
	.align		4
.L_21:
        /*0058*/ 	.byte	0x04, 0x17
        /*005a*/ 	.short	(.L_23 - .L_22)
.L_22:
        /*005c*/ 	.word	0x00000000
        /*0060*/ 	.short	0x0003
        /*0062*/ 	.short	0x0018
        /*0064*/ 	.byte	0x00, 0xf4, 0x21, 0x00


	//----- nvinfo : EIATTR_KPARAM_INFO
	.align		4
.L_23:
        /*0068*/ 	.byte	0x04, 0x17
        /*006a*/ 	.short	(.L_25 - .L_24)
.L_24:
        /*006c*/ 	.word	0x00000000
        /*0070*/ 	.short	0x0002
        /*0072*/ 	.short	0x0010
        /*0074*/ 	.byte	0x00, 0xf4, 0x21, 0x00


	//----- nvinfo : EIATTR_KPARAM_INFO
	.align		4
.L_25:
        /*0078*/ 	.byte	0x04, 0x17
        /*007a*/ 	.short	(.L_27 - .L_26)
.L_26:
        /*007c*/ 	.word	0x00000000
        /*0080*/ 	.short	0x0001
        /*0082*/ 	.short	0x0008
        /*0084*/ 	.byte	0x00, 0xf4, 0x21, 0x00


	//----- nvinfo : EIATTR_KPARAM_INFO
	.align		4
.L_27:
        /*0088*/ 	.byte	0x04, 0x17
        /*008a*/ 	.short	(.L_29 - .L_28)
.L_28:
        /*008c*/ 	.word	0x00000000
        /*0090*/ 	.short	0x0000
        /*0092*/ 	.short	0x0000
        /*0094*/ 	.byte	0x00, 0xf4, 0x21, 0x00


	//----- nvinfo : EIATTR_SPARSE_MMA_MASK
	.align		4
.L_29:
        /*0098*/ 	.byte	0x03, 0x50
        /*009a*/ 	.short	0x0000


	//----- nvinfo : EIATTR_MAXREG_COUNT
	.align		4
        /*009c*/ 	.byte	0x03, 0x1b
        /*009e*/ 	.short	0x00ff


	//----- nvinfo : EIATTR_EXIT_INSTR_OFFSETS
	.align		4
        /*00a0*/ 	.byte	0x04, 0x1c
        /*00a2*/ 	.short	(.L_31 - .L_30)


	//   ....[0]....
.L_30:
        /*00a4*/ 	.word	0x00000440


	//----- nvinfo : EIATTR_REQNTID
	.align		4
.L_31:
        /*00a8*/ 	.byte	0x04, 0x10
        /*00aa*/ 	.short	(.L_33 - .L_32)
.L_32:
        /*00ac*/ 	.word	0x00000080
        /*00b0*/ 	.word	0x00000001
        /*00b4*/ 	.word	0x00000001


	//----- nvinfo : EIATTR_CBANK_PARAM_SIZE
	.align		4
.L_33:
        /*00b8*/ 	.byte	0x03, 0x19
        /*00ba*/ 	.short	0x0044


	//----- nvinfo : EIATTR_PARAM_CBANK
	.align		4
        /*00bc*/ 	.byte	0x04, 0x0a
        /*00be*/ 	.short	(.L_35 - .L_34)
	.align		4
.L_34:
        /*00c0*/ 	.word	index@(.nv.constant0.triton_poi_fused__native_batch_norm_legit_no_training_convolution_relu_threshold_backward_0)
        /*00c4*/ 	.short	0x0210
        /*00c6*/ 	.short	0x0044


	//----- nvinfo : EIATTR_SW_WAR
	.align		4
.L_35:
        /*00c8*/ 	.byte	0x04, 0x36
        /*00ca*/ 	.short	(.L_37 - .L_36)
.L_36:
        /*00cc*/ 	.word	0x00000008
.L_37:


//--------------------- .nv.callgraph             --------------------------
	.section	.nv.callgraph,"",@"SHT_CUDA_CALLGRAPH"
	.align	4
	.sectionentsize	8
	.align		4
        /*0000*/ 	.word	0x00000000
	.align		4
        /*0004*/ 	.word	0xffffffff
	.align		4
        /*0008*/ 	.word	0x00000000
	.align		4
        /*000c*/ 	.word	0xfffffffe
	.align		4
        /*0010*/ 	.word	0x00000000
	.align		4
        /*0014*/ 	.word	0xfffffffd
	.align		4
        /*0018*/ 	.word	0x00000000
	.align		4
        /*001c*/ 	.word	0xfffffffc


//--------------------- .nv.constant4             --------------------------
	.section	.nv.constant4,"a",@progbits
	.align	8
	.align		8
.nv.constant4:
        /*0000*/ 	.dword	_$_str
	.align		8
        /*0008*/ 	.dword	_$_str_$_2


//--------------------- .text.triton_poi_fused__native_batch_norm_legit_no_training_convolution_relu_threshold_backward_0 --------------------------
	.section	.text.triton_poi_fused__native_batch_norm_legit_no_training_convolution_relu_threshold_backward_0,"ax",@progbits
	.align	128
        .global         triton_poi_fused__native_batch_norm_legit_no_training_convolution_relu_threshold_backward_0
        .type           triton_poi_fused__native_batch_norm_legit_no_training_convolution_relu_threshold_backward_0,@function
        .size           triton_poi_fused__native_batch_norm_legit_no_training_convolution_relu_threshold_backward_0,(.L_x_1 - triton_poi_fused__native_batch_norm_legit_no_training_convolution_relu_threshold_backward_0)
        .other          triton_poi_fused__native_batch_norm_legit_no_training_convolution_relu_threshold_backward_0,@"STO_CUDA_ENTRY STV_DEFAULT"
triton_poi_fused__native_batch_norm_legit_no_training_convolution_relu_threshold_backward_0:
.text.triton_poi_fused__native_batch_norm_legit_no_training_convolution_relu_threshold_backward_0:
[----:B------:R-:W-:Y:S01]  /*0000*/  LDC R1, c[0x0][0x28] ;  /* 0x00000a00ff017b82 */ /* 0x000fe20000000800 */
[----:B------:R-:W1:Y:S07]  /*0010*/  S2R R0, SR_TID.X ;  /* 0x0000000000007919 */ /* 0x000e6e0000002100 */
[----:B------:R-:W2:Y:S01]  /*0020*/  LDC.64 R12, c[0x0][0x228] ;  /* 0x00008a00ff0c7b82 */ /* 0x000ea20000000a00 */
[----:B------:R-:W-:Y:S01]  /*0030*/  ULDC.64 UR4, c[0x0][0x208] ;  /* 0x0000820000047ab9 */ /* 0x000fe20000000a00 */
[----:B------:R-:W-:Y:S01]  /*0040*/  ULDC.64 UR6, c[0x0][0x248] ;  /* 0x0000920000067ab9 */ /* 0x000fe20000000a00 */
[----:B------:R-:W3:Y:S05]  /*0050*/  S2R R5, SR_CTAID.X ;  /* 0x0000000000057919 */ /* 0x000eea0000002500 */
[----:B------:R-:W4:Y:S08]  /*0060*/  LDC.64 R8, c[0x0][0x218] ;  /* 0x00008600ff087b82 */ /* 0x000f300000000a00 */
[----:B------:R-:W5:Y:S08]  /*0070*/  LDC.64 R10, c[0x0][0x220] ;  /* 0x00008800ff0a7b82 */ /* 0x000f700000000a00 */
[----:B------:R-:W4:Y:S01]  /*0080*/  LDC.64 R14, c[0x0][0x230] ;  /* 0x00008c00ff0e7b82 */ /* 0x000f220000000a00 */
[----:B-1----:R-:W-:-:S02]  /*0090*/  SHF.L.U32 R0, R0, 0x1, RZ ;  /* 0x0000000100007819 */ /* 0x002fc400000006ff */
[----:B---3--:R-:W-:Y:S02]  /*00a0*/  SHF.R.S32.HI R3, RZ, 0x17, R5 ;  /* 0x00000017ff037819 */ /* 0x008fe40000011405 */
[----:B------:R-:W-:Y:S02]  /*00b0*/  LOP3.LUT R0, R0, 0xfe, RZ, 0xc0, !PT ;  /* 0x000000fe00007812 */ /* 0x000fe400078ec0ff */
[----:B------:R-:W-:Y:S02]  /*00c0*/  SGXT R3, R3, 0x1 ;  /* 0x000000010303781a */ /* 0x000fe40000000200 */
[----:B------:R-:W-:Y:S02]  /*00d0*/  LEA R0, R5, R0, 0x8 ;  /* 0x0000000005007211 */ /* 0x000fe400078e40ff */
[----:B------:R-:W1:Y:S02]  /*00e0*/  LDC.64 R4, c[0x0][0x238] ;  /* 0x00008e00ff047b82 */ /* 0x000e640000000a00 */
[----:B------:R-:W-:-:S04]  /*00f0*/  LEA.HI R3, R3, R0, RZ, 0x6 ;  /* 0x0000000003037211 */ /* 0x000fc800078f30ff */
[----:B------:R-:W-:-:S04]  /*0100*/  SHF.R.S32.HI R3, RZ, 0x6, R3 ;  /* 0x00000006ff037819 */ /* 0x000fc80000011403 */
[----:B------:R-:W-:-:S04]  /*0110*/  LEA.HI R2, R3, R3, RZ, 0x4 ;  /* 0x0000000303027211 */ /* 0x000fc800078f20ff */
[----:B------:R-:W-:-:S05]  /*0120*/  LOP3.LUT R2, R2, 0xfffffff0, RZ, 0xc0, !PT ;  /* 0xfffffff002027812 */ /* 0x000fca00078ec0ff */
[----:B------:R-:W-:Y:S02]  /*0130*/  IMAD.IADD R17, R3, 0x1, -R2 ;  /* 0x0000000103117824 */ /* 0x000fe400078e0a02 */
[----:B------:R-:W3:Y:S02]  /*0140*/  LDC.64 R2, c[0x0][0x210] ;  /* 0x00008400ff027b82 */ /* 0x000ee40000000a00 */
[----:B--2---:R-:W-:-:S05]  /*0150*/  IMAD.WIDE R12, R17, 0x4, R12 ;  /* 0x00000004110c7825 */ /* 0x004fca00078e020c */
[----:B------:R2:W2:Y:S01]  /*0160*/  LDG.E.EL R16, desc[UR4][R12.64] ;  /* 0x000000040c107981 */ /* 0x0004a2000c2e1900 */
[----:B----4-:R-:W-:-:S04]  /*0170*/  IMAD.WIDE R8, R17, 0x4, R8 ;  /* 0x0000000411087825 */ /* 0x010fc800078e0208 */
[----:B-----5:R-:W-:Y:S02]  /*0180*/  IMAD.WIDE R10, R17, 0x4, R10 ;  /* 0x00000004110a7825 */ /* 0x020fe400078e020a */
[----:B------:R4:W5:Y:S04]  /*0190*/  LDG.E.EL R8, desc[UR4][R8.64] ;  /* 0x0000000408087981 */ /* 0x000968000c2e1900 */
[----:B------:R-:W5:Y:S01]  /*01a0*/  LDG.E.EL R10, desc[UR4][R10.64] ;  /* 0x000000040a0a7981 */ /* 0x000f62000c2e1900 */
[----:B---3--:R-:W-:-:S05]  /*01b0*/  IMAD.WIDE R2, R0, 0x4, R2 ;  /* 0x0000000400027825 */ /* 0x008fca00078e0202 */
[----:B------:R-:W5:Y:S01]  /*01c0*/  LDG.E.64 R6, desc[UR4][R2.64] ;  /* 0x0000000402067981 */ /* 0x000f62000c1e1b00 */
[----:B0-2---:R-:W-:-:S04]  /*01d0*/  IMAD.WIDE R12, R17, 0x4, R14 ;  /* 0x00000004110c7825 */ /* 0x005fc800078e020e */
[----:B-1----:R-:W-:Y:S02]  /*01e0*/  IMAD.WIDE R4, R17, 0x4, R4 ;  /* 0x0000000411047825 */ /* 0x002fe400078e0204 */
[----:B------:R-:W2:Y:S04]  /*01f0*/  LDG.E.EL R12, desc[UR4][R12.64] ;  /* 0x000000040c0c7981 */ /* 0x000ea8000c2e1900 */
[----:B------:R0:W2:Y:S01]  /*0200*/  LDG.E.EL R15, desc[UR4][R4.64] ;  /* 0x00000004040f7981 */ /* 0x0000a2000c2e1900 */
[----:B----4-:R-:W-:Y:S01]  /*0210*/  HFMA2.MMA R9, -RZ, RZ, 1.625, 0 ;  /* 0x3e800000ff097435 */ /* 0x010fe200000001ff */
[----:B------:R-:W-:-:S04]  /*0220*/  FADD R16, R16, 9.9999997473787516356e-06 ;  /* 0x3727c5ac10107421 */ /* 0x000fc80000000000 */
[----:B------:R-:W1:Y:S02]  /*0230*/  MUFU.SQRT R14, R16 ;  /* 0x00000010000e7308 */ /* 0x000e640000002000 */
[C---:B-1----:R-:W-:Y:S02]  /*0240*/  FSETP.GT.AND P0, PT, R14.reuse, 8.50705917302346158658e+37, PT ;  /* 0x7e8000000e00780b */ /* 0x042fe40003f04000 */
[----:B------:R-:W-:-:S11]  /*0250*/  FSETP.GEU.AND P1, PT, R14, 1.175494350822287508e-38, PT ;  /* 0x008000000e00780b */ /* 0x000fd60003f2e000 */
[----:B------:R-:W-:-:S04]  /*0260*/  @P0 FMUL R14, R14, 0.25 ;  /* 0x3e8000000e0e0820 */ /* 0x000fc80000400000 */
[----:B------:R-:W-:-:S06]  /*0270*/  @!P1 FMUL R14, R14, 16777216 ;  /* 0x4b8000000e0e9820 */ /* 0x000fcc0000400000 */
[----:B------:R-:W1:Y:S01]  /*0280*/  MUFU.RCP R14, R14 ;  /* 0x0000000e000e7308 */ /* 0x000e620000001000 */
[----:B------:R-:W-:Y:S01]  /*0290*/  FSEL R9, R9, 1, P0 ;  /* 0x3f80000009097808 */ /* 0x000fe20000000000 */
[--C-:B-----5:R-:W-:Y:S01]  /*02a0*/  FADD R7, R7, R8.reuse ;  /* 0x0000000807077221 */ /* 0x120fe20000000000 */
[----:B------:R-:W-:-:S03]  /*02b0*/  FADD R6, R6, R8 ;  /* 0x0000000806067221 */ /* 0x000fc60000000000 */
[----:B------:R-:W-:Y:S01]  /*02c0*/  @!P1 FMUL R9, R9, 16777216 ;  /* 0x4b80000009099820 */ /* 0x000fe20000400000 */
[C---:B0-----:R-:W-:Y:S01]  /*02d0*/  FADD R4, -R10.reuse, R7 ;  /* 0x000000070a047221 */ /* 0x041fe20000000100 */
[----:B------:R-:W-:Y:S02]  /*02e0*/  FADD R10, -R10, R6 ;  /* 0x000000060a0a7221 */ /* 0x000fe40000000100 */
[----:B-1----:R-:W-:-:S04]  /*02f0*/  FMUL R9, R14, R9 ;  /* 0x000000090e097220 */ /* 0x002fc80000400000 */
[C---:B------:R-:W-:Y:S01]  /*0300*/  FMUL R8, R9.reuse, R4 ;  /* 0x0000000409087220 */ /* 0x040fe20000400000 */
[----:B------:R-:W-:Y:S01]  /*0310*/  FMUL R10, R9, R10 ;  /* 0x0000000a090a7220 */ /* 0x000fe20000400000 */
[----:B------:R-:W0:Y:S02]  /*0320*/  LDC.64 R4, c[0x0][0x240] ;  /* 0x00009000ff047b82 */ /* 0x000e240000000a00 */
[C-C-:B--2---:R-:W-:Y:S01]  /*0330*/  FFMA R8, R12.reuse, R8, R15.reuse ;  /* 0x000000080c087223 */ /* 0x144fe2000000000f */
[----:B------:R-:W-:-:S04]  /*0340*/  FFMA R10, R12, R10, R15 ;  /* 0x0000000a0c0a7223 */ /* 0x000fc8000000000f */
[----:B------:R-:W-:Y:S02]  /*0350*/  FSETP.GEU.AND P0, PT, R8, RZ, PT ;  /* 0x000000ff0800720b */ /* 0x000fe40003f0e000 */
[----:B------:R-:W-:Y:S02]  /*0360*/  FSETP.GEU.AND P1, PT, R10, RZ, PT ;  /* 0x000000ff0a00720b */ /* 0x000fe40003f2e000 */
[----:B------:R-:W-:Y:S02]  /*0370*/  FSEL R11, R8, RZ, P0 ;  /* 0x000000ff080b7208 */ /* 0x000fe40000000000 */
[----:B------:R-:W-:Y:S02]  /*0380*/  FSEL R10, R10, RZ, P1 ;  /* 0x000000ff0a0a7208 */ /* 0x000fe40000800000 */
[----:B------:R-:W-:Y:S02]  /*0390*/  FSETP.GTU.AND P0, PT, R11, RZ, PT ;  /* 0x000000ff0b00720b */ /* 0x000fe40003f0c000 */
[----:B------:R-:W-:-:S02]  /*03a0*/  FSETP.GTU.AND P1, PT, R10, RZ, PT ;  /* 0x000000ff0a00720b */ /* 0x000fc40003f2c000 */
[----:B------:R-:W-:Y:S02]  /*03b0*/  SEL R13, RZ, 0x100, P0 ;  /* 0x00000100ff0d7807 */ /* 0x000fe40000000000 */
[----:B------:R-:W-:Y:S02]  /*03c0*/  SEL R12, RZ, 0x1, P1 ;  /* 0x00000001ff0c7807 */ /* 0x000fe40000800000 */
[----:B------:R-:W-:Y:S01]  /*03d0*/  IADD3 R8, P2, R0, UR6, RZ ;  /* 0x0000000600087c10 */ /* 0x000fe2000ff5e0ff */
[----:B0-----:R-:W-:-:S03]  /*03e0*/  IMAD.WIDE R4, R0, 0x4, R4 ;  /* 0x0000000400047825 */ /* 0x001fc600078e0204 */
[----:B------:R-:W-:Y:S01]  /*03f0*/  LEA.HI.X.SX32 R9, R0, UR7, 0x1, P2 ;  /* 0x0000000700097c11 */ /* 0x000fe200090f0eff */
[----:B------:R-:W-:Y:S01]  /*0400*/  IMAD.IADD R13, R12, 0x1, R13 ;  /* 0x000000010c0d7824 */ /* 0x000fe200078e020d */
[----:B------:R-:W-:Y:S04]  /*0410*/  STG.E.64 desc[UR4][R2.64], R6 ;  /* 0x0000000602007986 */ /* 0x000fe8000c101b04 */
[----:B------:R-:W-:Y:S04]  /*0420*/  STG.E.64 desc[UR4][R4.64], R10 ;  /* 0x0000000a04007986 */ /* 0x000fe8000c101b04 */
[----:B------:R-:W-:Y:S01]  /*0430*/  STG.E.U16 desc[UR4][R8.64], R13 ;  /* 0x0000000d08007986 */ /* 0x000fe2000c101504 */
[----:B------:R-:W-:Y:S05]  /*0440*/  EXIT ;  /* 0x000000000000794d */ /* 0x000fea0003800000 */
.L_x_0:
[----:B------:R-:W-:-:S00]  /*0450*/  BRA `(.L_x_0) ;  /* 0xfffffffc00fc7947 */ /* 0x000fc0000383ffff */
[----:B------:R-:W-:-:S00]  /*0460*/  NOP ;  /* 0x0000000000007918 */ /* 0x000fc00000000000 */
        /* <DEDUP_REMOVED lines=9> */
.L_x_1:


//--------------------- .nv.global.init           --------------------------
	.section	.nv.global.init,"aw",@progbits
.nv.global.init:
	.type		_$_str,@object
	.size		_$_str,(_$_str_$_2 - _$_str)
_$_str:
        /*0000*/ 	.byte	0x5f, 0x5f, 0x43, 0x55, 0x44, 0x41, 0x5f, 0x46, 0x54, 0x5a, 0x00
	.type		_$_str_$_2,@object
	.size		_$_str_$_2,(.L_1 - _$_str_$_2)
_$_str_$_2:
        /*000b*/ 	.byte	0x5f, 0x5f, 0x43, 0x55, 0x44, 0x41, 0x5f, 0x50, 0x52, 0x45, 0x43, 0x5f, 0x53, 0x51, 0x52, 0x54
        /*001b*/ 	.byte	0x00
.L_1:


//--------------------- .nv.constant0.triton_poi_fused__native_batch_norm_legit_no_training_convolution_relu_threshold_backward_0 --------------------------
	.section	.nv.constant0.triton_poi_fused__native_batch_norm_legit_no_training_convolution_relu_threshold_backward_0,"a",@progbits
	.sectionflags	@""
	.align	4
.nv.constant0.triton_poi_fused__native_batch_norm_legit_no_training_convolution_relu_threshold_backward_0:
	.zero		596
